	.headerflags	@"EF_CUDA_TEXMODE_UNIFIED EF_CUDA_64BIT_ADDRESS EF_CUDA_ACCELERATORS EF_CUDA_SM90 EF_CUDA_VIRTUAL_SM(EF_CUDA_SM90)"
	.elftype	@"ET_EXEC"


//--------------------- .nv.info                  --------------------------
	.section	.nv.info,"",@"SHT_CUDA_INFO"
	.align	4


	//----- nvinfo : EIATTR_REGCOUNT
	.align		4
        /*0000*/ 	.byte	0x04, 0x2f
        /*0002*/ 	.short	(.L_3 - .L_2)
	.align		4
.L_2:
        /*0004*/ 	.word	index@(triton_poi_fused__native_batch_norm_legit_no_training_add_1)
        /*0008*/ 	.word	0x00000014


	//----- nvinfo : EIATTR_MIN_STACK_SIZE
	.align		4
.L_3:
        /*000c*/ 	.byte	0x04, 0x12
        /*000e*/ 	.short	(.L_5 - .L_4)
	.align		4
.L_4:
        /*0010*/ 	.word	index@(triton_poi_fused__native_batch_norm_legit_no_training_add_1)
        /*0014*/ 	.word	0x00000000


	//----- nvinfo : EIATTR_FRAME_SIZE
	.align		4
.L_5:
        /*0018*/ 	.byte	0x04, 0x11
        /*001a*/ 	.short	(.L_7 - .L_6)
	.align		4
.L_6:
        /*001c*/ 	.word	index@(triton_poi_fused__native_batch_norm_legit_no_training_add_1)
        /*0020*/ 	.word	0x00000000


	//----- nvinfo : EIATTR_MIN_STACK_SIZE
	.align		4
.L_7:
        /*0024*/ 	.byte	0x04, 0x12
        /*0026*/ 	.short	(.L_9 - .L_8)
	.align		4
.L_8:
        /*0028*/ 	.word	index@(triton_poi_fused__native_batch_norm_legit_no_training_add_1)
        /*002c*/ 	.word	0x00000000
.L_9:


//--------------------- .nv.info.triton_poi_fused__native_batch_norm_legit_no_training_add_1 --------------------------
	.section	.nv.info.triton_poi_fused__native_batch_norm_legit_no_training_add_1,"",@"SHT_CUDA_INFO"
	.sectionflags	@""
	.align	4


	//----- nvinfo : EIATTR_CUDA_API_VERSION
	.align		4
        /*0000*/ 	.byte	0x04, 0x37
        /*0002*/ 	.short	(.L_11 - .L_10)
.L_10:
        /*0004*/ 	.word	0x0000007c


	//----- nvinfo : EIATTR_KPARAM_INFO
	.align		4
.L_11:
        /*0008*/ 	.byte	0x04, 0x17
        /*000a*/ 	.short	(.L_13 - .L_12)
.L_12:
        /*000c*/ 	.word	0x00000000
        /*0010*/ 	.short	0x0007
        /*0012*/ 	.short	0x0038
        /*0014*/ 	.byte	0x00, 0xf0, 0x11, 0x00


	//----- nvinfo : EIATTR_KPARAM_INFO
	.align		4
.L_13:
        /*0018*/ 	.byte	0x04, 0x17
        /*001a*/ 	.short	(.L_15 - .L_14)
.L_14:
        /*001c*/ 	.word	0x00000000
        /*0020*/ 	.short	0x0006
        /*0022*/ 	.short	0x0030
        /*0024*/ 	.byte	0x00, 0xf4, 0x21, 0x00


	//----- nvinfo : EIATTR_KPARAM_INFO
	.align		4
.L_15:
        /*0028*/ 	.byte	0x04, 0x17
        /*002a*/ 	.short	(.L_17 - .L_16)
.L_16:
        /*002c*/ 	.word	0x00000000
        /*0030*/ 	.short	0x0005
        /*0032*/ 	.short	0x0028
        /*0034*/ 	.byte	0x00, 0xf4, 0x21, 0x00


	//----- nvinfo : EIATTR_KPARAM_INFO
	.align		4
.L_17:
        /*0038*/ 	.byte	0x04, 0x17
        /*003a*/ 	.short	(.L_19 - .L_18)
.L_18:
        /*003c*/ 	.word	0x00000000
        /*0040*/ 	.short	0x0004
        /*0042*/ 	.short	0x0020
        /*0044*/ 	.byte	0x00, 0xf4, 0x21, 0x00


	//----- nvinfo : EIATTR_KPARAM_INFO
	.align		4
.L_19:
        /*0048*/ 	.byte	0x04, 0x17
        /*004a*/ 	.short	(.L_21 - .L_20)
.L_20:
        /*004c*/ 	.word	0x00000000
        /*0050*/ 	.short	0x0003
        /*0052*/ 	.short	0x0018
        /*0054*/ 	.byte	0x00, 0xf4, 0x21, 0x00


	//----- nvinfo : EIATTR_KPARAM_INFO
	.align		4
.L_21:
        /*0058*/ 	.byte	0x04, 0x17
        /*005a*/ 	.short	(.L_23 - .L_22)
.L_22:
        /*005c*/ 	.word	0x00000000
        /*0060*/ 	.short	0x0002
        /*0062*/ 	.short	0x0010
        /*0064*/ 	.byte	0x00, 0xf4, 0x21, 0x00


	//----- nvinfo : EIATTR_KPARAM_INFO
	.align		4
.L_23:
        /*0068*/ 	.byte	0x04, 0x17
        /*006a*/ 	.short	(.L_25 - .L_24)
.L_24:
        /*006c*/ 	.word	0x00000000
        /*0070*/ 	.short	0x0001
        /*0072*/ 	.short	0x0008
        /*0074*/ 	.byte	0x00, 0xf4, 0x21, 0x00


	//----- nvinfo : EIATTR_KPARAM_INFO
	.align		4
.L_25:
        /*0078*/ 	.byte	0x04, 0x17
        /*007a*/ 	.short	(.L_27 - .L_26)
.L_26:
        /*007c*/ 	.word	0x00000000
        /*0080*/ 	.short	0x0000
        /*0082*/ 	.short	0x0000
        /*0084*/ 	.byte	0x00, 0xf4, 0x21, 0x00


	//----- nvinfo : EIATTR_SPARSE_MMA_MASK
	.align		4
.L_27:
        /*0088*/ 	.byte	0x03, 0x50
        /*008a*/ 	.short	0x0000


	//----- nvinfo : EIATTR_MAXREG_COUNT
	.align		4
        /*008c*/ 	.byte	0x03, 0x1b
        /*008e*/ 	.short	0x00ff


	//----- nvinfo : EIATTR_EXIT_INSTR_OFFSETS
	.align		4
        /*0090*/ 	.byte	0x04, 0x1c
        /*0092*/ 	.short	(.L_29 - .L_28)


	//   ....[0]....
.L_28:
        /*0094*/ 	.word	0x00000360


	//----- nvinfo : EIATTR_REQNTID
	.align		4
.L_29:
        /*0098*/ 	.byte	0x04, 0x10
        /*009a*/ 	.short	(.L_31 - .L_30)
.L_30:
        /*009c*/ 	.word	0x00000100
        /*00a0*/ 	.word	0x00000001
        /*00a4*/ 	.word	0x00000001


	//----- nvinfo : EIATTR_CBANK_PARAM_SIZE
	.align		4
.L_31:
        /*00a8*/ 	.byte	0x03, 0x19
        /*00aa*/ 	.short	0x003c


	//----- nvinfo : EIATTR_PARAM_CBANK
	.align		4
        /*00ac*/ 	.byte	0x04, 0x0a
        /*00ae*/ 	.short	(.L_33 - .L_32)
	.align		4
.L_32:
        /*00b0*/ 	.word	index@(.nv.constant0.triton_poi_fused__native_batch_norm_legit_no_training_add_1)
        /*00b4*/ 	.short	0x0210
        /*00b6*/ 	.short	0x003c


	//----- nvinfo : EIATTR_SW_WAR
	.align		4
.L_33:
        /*00b8*/ 	.byte	0x04, 0x36
        /*00ba*/ 	.short	(.L_35 - .L_34)
.L_34:
        /*00bc*/ 	.word	0x00000008
.L_35:


//--------------------- .nv.callgraph             --------------------------
	.section	.nv.callgraph,"",@"SHT_CUDA_CALLGRAPH"
	.align	4
	.sectionentsize	8
	.align		4
        /*0000*/ 	.word	0x00000000
	.align		4
        /*0004*/ 	.word	0xffffffff
	.align		4
        /*0008*/ 	.word	0x00000000
	.align		4
        /*000c*/ 	.word	0xfffffffe
	.align		4
        /*0010*/ 	.word	0x00000000
	.align		4
        /*0014*/ 	.word	0xfffffffd
	.align		4
        /*0018*/ 	.word	0x00000000
	.align		4
        /*001c*/ 	.word	0xfffffffc


//--------------------- .nv.constant4             --------------------------
	.section	.nv.constant4,"a",@progbits
	.align	8
	.align		8
.nv.constant4:
        /*0000*/ 	.dword	_$_str
	.align		8
        /*0008*/ 	.dword	_$_str_$_2


//--------------------- .text.triton_poi_fused__native_batch_norm_legit_no_training_add_1 --------------------------
	.section	.text.triton_poi_fused__native_batch_norm_legit_no_training_add_1,"ax",@progbits
	.align	128
        .global         triton_poi_fused__native_batch_norm_legit_no_training_add_1
        .type           triton_poi_fused__native_batch_norm_legit_no_training_add_1,@function
        .size           triton_poi_fused__native_batch_norm_legit_no_training_add_1,(.L_x_1 - triton_poi_fused__native_batch_norm_legit_no_training_add_1)
        .other          triton_poi_fused__native_batch_norm_legit_no_training_add_1,@"STO_CUDA_ENTRY STV_DEFAULT"
triton_poi_fused__native_batch_norm_legit_no_training_add_1:
.text.triton_poi_fused__native_batch_norm_legit_no_training_add_1:
[----:B------:R-:W-:Y:S01]  /*0000*/  LDC R1, c[0x0][0x28] ;  /* 0x00000a00ff017b82 */ /* 0x000fe20000000800 */
[----:B------:R-:W1:Y:S07]  /*0010*/  S2R R0, SR_TID.X ;  /* 0x0000000000007919 */ /* 0x000e6e0000002100 */
[----:B------:R-:W2:Y:S01]  /*0020*/  LDC.64 R10, c[0x0][0x220] ;  /* 0x00008800ff0a7b82 */ /* 0x000ea20000000a00 */
[----:B------:R-:W-:Y:S01]  /*0030*/  ULDC.64 UR4, c[0x0][0x208] ;  /* 0x0000820000047ab9 */ /* 0x000fe20000000a00 */
[----:B------:R-:W3:Y:S06]  /*0040*/  S2R R5, SR_CTAID.X ;  /* 0x0000000000057919 */ /* 0x000eec0000002500 */
[----:B------:R-:W4:Y:S08]  /*0050*/  LDC.64 R6, c[0x0][0x210] ;  /* 0x00008400ff067b82 */ /* 0x000f300000000a00 */
[----:B------:R-:W5:Y:S08]  /*0060*/  LDC.64 R8, c[0x0][0x218] ;  /* 0x00008600ff087b82 */ /* 0x000f700000000a00 */
[----:B------:R-:W5:Y:S01]  /*0070*/  LDC.64 R12, c[0x0][0x228] ;  /* 0x00008a00ff0c7b82 */ /* 0x000f620000000a00 */
[----:B-1----:R-:W-:-:S07]  /*0080*/  SHF.L.U32 R0, R0, 0x1, RZ ;  /* 0x0000000100007819 */ /* 0x002fce00000006ff */
[----:B------:R-:W1:Y:S01]  /*0090*/  LDC.64 R14, c[0x0][0x230] ;  /* 0x00008c00ff0e7b82 */ /* 0x000e620000000a00 */
[----:B---3--:R-:W-:Y:S02]  /*00a0*/  SHF.R.S32.HI R3, RZ, 0x16, R5 ;  /* 0x00000016ff037819 */ /* 0x008fe40000011405 */
[----:B------:R-:W-:Y:S02]  /*00b0*/  LOP3.LUT R0, R0, 0x1fe, RZ, 0xc0, !PT ;  /* 0x000001fe00007812 */ /* 0x000fe400078ec0ff */
[----:B------:R-:W-:Y:S02]  /*00c0*/  SGXT R3, R3, 0x1 ;  /* 0x000000010303781a */ /* 0x000fe40000000200 */
[----:B------:R-:W-:-:S04]  /*00d0*/  LEA R0, R5, R0, 0x9 ;  /* 0x0000000005007211 */ /* 0x000fc800078e48ff */
[----:B------:R-:W-:-:S04]  /*00e0*/  LEA.HI R3, R3, R0, RZ, 0xe ;  /* 0x0000000003037211 */ /* 0x000fc800078f70ff */
[----:B------:R-:W-:-:S04]  /*00f0*/  SHF.R.S32.HI R3, RZ, 0xe, R3 ;  /* 0x0000000eff037819 */ /* 0x000fc80000011403 */
[----:B------:R-:W-:-:S04]  /*0100*/  LEA.HI R2, R3, R3, RZ, 0x5 ;  /* 0x0000000303027211 */ /* 0x000fc800078f28ff */
[----:B------:R-:W-:-:S04]  /*0110*/  LOP3.LUT R2, R2, 0xffffffe0, RZ, 0xc0, !PT ;  /* 0xffffffe002027812 */ /* 0x000fc800078ec0ff */
[----:B------:R-:W-:Y:S02]  /*0120*/  IADD3 R17, R3, -R2, RZ ;  /* 0x8000000203117210 */ /* 0x000fe40007ffe0ff */
[----:B------:R-:W3:Y:S03]  /*0130*/  LDC.64 R2, c[0x0][0x238] ;  /* 0x00008e00ff027b82 */ /* 0x000ee60000000a00 */
[----:B--2---:R-:W-:-:S05]  /*0140*/  IMAD.WIDE R10, R17, 0x4, R10 ;  /* 0x00000004110a7825 */ /* 0x004fca00078e020a */
[----:B------:R1:W2:Y:S01]  /*0150*/  LDG.E.EL R4, desc[UR4][R10.64] ;  /* 0x000000040a047981 */ /* 0x0002a2000c2e1900 */
[----:B----4-:R-:W-:-:S04]  /*0160*/  IMAD.WIDE R6, R0, 0x4, R6 ;  /* 0x0000000400067825 */ /* 0x010fc800078e0206 */
[C---:B-----5:R-:W-:Y:S02]  /*0170*/  IMAD.WIDE R8, R17.reuse, 0x4, R8 ;  /* 0x0000000411087825 */ /* 0x060fe400078e0208 */
[----:B------:R-:W4:Y:S02]  /*0180*/  LDG.E.64 R6, desc[UR4][R6.64] ;  /* 0x0000000406067981 */ /* 0x000f24000c1e1b00 */
[C---:B0-----:R-:W-:Y:S02]  /*0190*/  IMAD.WIDE R12, R17.reuse, 0x4, R12 ;  /* 0x00000004110c7825 */ /* 0x041fe400078e020c */
[----:B------:R0:W4:Y:S02]  /*01a0*/  LDG.E.EL R5, desc[UR4][R8.64] ;  /* 0x0000000408057981 */ /* 0x000124000c2e1900 */
[----:B-1----:R-:W-:Y:S02]  /*01b0*/  IMAD.WIDE R10, R17, 0x4, R14 ;  /* 0x00000004110a7825 */ /* 0x002fe400078e020e */
[----:B------:R1:W5:Y:S02]  /*01c0*/  LDG.E.EL R12, desc[UR4][R12.64] ;  /* 0x000000040c0c7981 */ /* 0x000364000c2e1900 */
[----:B---3--:R-:W-:-:S02]  /*01d0*/  IMAD.WIDE R2, R0, 0x4, R2 ;  /* 0x0000000400027825 */ /* 0x008fc400078e0202 */
[----:B------:R-:W5:Y:S01]  /*01e0*/  LDG.E.EL R11, desc[UR4][R10.64] ;  /* 0x000000040a0b7981 */ /* 0x000f62000c2e1900 */
[----:B0-----:R-:W0:Y:S03]  /*01f0*/  LDC.64 R8, c[0x0][0x240] ;  /* 0x00009000ff087b82 */ /* 0x001e260000000a00 */
[----:B------:R-:W3:Y:S01]  /*0200*/  LDG.E.64 R2, desc[UR4][R2.64] ;  /* 0x0000000402027981 */ /* 0x000ee2000c1e1b00 */
[----:B-1----:R-:W-:Y:S01]  /*0210*/  HFMA2.MMA R13, -RZ, RZ, 1.625, 0 ;  /* 0x3e800000ff0d7435 */ /* 0x002fe200000001ff */
[----:B0-----:R-:W-:-:S04]  /*0220*/  IMAD.WIDE R8, R0, 0x4, R8 ;  /* 0x0000000400087825 */ /* 0x001fc800078e0208 */
[----:B--2---:R-:W-:-:S04]  /*0230*/  FADD R4, R4, 9.9999997473787516356e-06 ;  /* 0x3727c5ac04047421 */ /* 0x004fc80000000000 */
[----:B------:R-:W0:Y:S02]  /*0240*/  MUFU.SQRT R14, R4 ;  /* 0x00000004000e7308 */ /* 0x000e240000002000 */
[C---:B0-----:R-:W-:Y:S02]  /*0250*/  FSETP.GT.AND P0, PT, R14.reuse, 8.50705917302346158658e+37, PT ;  /* 0x7e8000000e00780b */ /* 0x041fe40003f04000 */
[----:B------:R-:W-:-:S11]  /*0260*/  FSETP.GEU.AND P1, PT, R14, 1.175494350822287508e-38, PT ;  /* 0x008000000e00780b */ /* 0x000fd60003f2e000 */
[----:B------:R-:W-:-:S04]  /*0270*/  @P0 FMUL R14, R14, 0.25 ;  /* 0x3e8000000e0e0820 */ /* 0x000fc80000400000 */
[----:B------:R-:W-:-:S06]  /*0280*/  @!P1 FMUL R14, R14, 16777216 ;  /* 0x4b8000000e0e9820 */ /* 0x000fcc0000400000 */
[----:B------:R-:W0:Y:S01]  /*0290*/  MUFU.RCP R14, R14 ;  /* 0x0000000e000e7308 */ /* 0x000e220000001000 */
[----:B------:R-:W-:Y:S01]  /*02a0*/  FSEL R13, R13, 1, P0 ;  /* 0x3f8000000d0d7808 */ /* 0x000fe20000000000 */
[----:B----4-:R-:W-:-:S04]  /*02b0*/  FADD R6, R6, -R5 ;  /* 0x8000000506067221 */ /* 0x010fc80000000000 */
[----:B------:R-:W-:Y:S01]  /*02c0*/  @!P1 FMUL R13, R13, 16777216 ;  /* 0x4b8000000d0d9820 */ /* 0x000fe20000400000 */
[----:B------:R-:W-:-:S03]  /*02d0*/  FADD R7, R7, -R5 ;  /* 0x8000000507077221 */ /* 0x000fc60000000000 */
[----:B0-----:R-:W-:-:S04]  /*02e0*/  FMUL R13, R14, R13 ;  /* 0x0000000d0e0d7220 */ /* 0x001fc80000400000 */
[-C--:B------:R-:W-:Y:S01]  /*02f0*/  FMUL R6, R6, R13.reuse ;  /* 0x0000000d06067220 */ /* 0x080fe20000400000 */
[----:B------:R-:W-:-:S03]  /*0300*/  FMUL R4, R7, R13 ;  /* 0x0000000d07047220 */ /* 0x000fc60000400000 */
[C-C-:B-----5:R-:W-:Y:S01]  /*0310*/  FFMA R5, R12.reuse, R6, R11.reuse ;  /* 0x000000060c057223 */ /* 0x160fe2000000000b */
[----:B------:R-:W-:-:S03]  /*0320*/  FFMA R4, R12, R4, R11 ;  /* 0x000000040c047223 */ /* 0x000fc6000000000b */
[----:B---3--:R-:W-:Y:S01]  /*0330*/  FADD R2, R2, R5 ;  /* 0x0000000502027221 */ /* 0x008fe20000000000 */
[----:B------:R-:W-:-:S05]  /*0340*/  FADD R3, R3, R4 ;  /* 0x0000000403037221 */ /* 0x000fca0000000000 */
[----:B------:R-:W-:Y:S01]  /*0350*/  STG.E.64 desc[UR4][R8.64], R2 ;  /* 0x0000000208007986 */ /* 0x000fe2000c101b04 */
[----:B------:R-:W-:Y:S05]  /*0360*/  EXIT ;  /* 0x000000000000794d */ /* 0x000fea0003800000 */
.L_x_0:
[----:B------:R-:W-:-:S00]  /*0370*/  BRA `(.L_x_0) ;  /* 0xfffffffc00fc7947 */ /* 0x000fc0000383ffff */
[----:B------:R-:W-:-:S00]  /*0380*/  NOP ;  /* 0x0000000000007918 */ /* 0x000fc00000000000 */
[----:B------:R-:W-:-:S00]  /*0390*/  NOP ;  /* 0x0000000000007918 */ /* 0x000fc00000000000 */
[----:B------:R-:W-:-:S00]  /*03a0*/  NOP ;  /* 0x0000000000007918 */ /* 0x000fc00000000000 */
[----:B------:R-:W-:-:S00]  /*03b0*/  NOP ;  /* 0x0000000000007918 */ /* 0x000fc00000000000 */
[----:B------:R-:W-:-:S00]  /*03c0*/  NOP ;  /* 0x0000000000007918 */ /* 0x000fc00000000000 */
[----:B------:R-:W-:-:S00]  /*03d0*/  NOP ;  /* 0x0000000000007918 */ /* 0x000fc00000000000 */
[----:B------:R-:W-:-:S00]  /*03e0*/  NOP ;  /* 0x0000000000007918 */ /* 0x000fc00000000000 */
[----:B------:R-:W-:-:S00]  /*03f0*/  NOP ;  /* 0x0000000000007918 */ /* 0x000fc00000000000 */
.L_x_1:


//--------------------- .nv.global.init           --------------------------
	.section	.nv.global.init,"aw",@progbits
.nv.global.init:
	.type		_$_str,@object
	.size		_$_str,(_$_str_$_2 - _$_str)
_$_str:
        /*0000*/ 	.byte	0x5f, 0x5f, 0x43, 0x55, 0x44, 0x41, 0x5f, 0x46, 0x54, 0x5a, 0x00
	.type		_$_str_$_2,@object
	.size		_$_str_$_2,(.L_1 - _$_str_$_2)
_$_str_$_2:
        /*000b*/ 	.byte	0x5f, 0x5f, 0x43, 0x55, 0x44, 0x41, 0x5f, 0x50, 0x52, 0x45, 0x43, 0x5f, 0x53, 0x51, 0x52, 0x54
        /*001b*/ 	.byte	0x00
.L_1:


//--------------------- .nv.constant0.triton_poi_fused__native_batch_norm_legit_no_training_add_1 --------------------------
	.section	.nv.constant0.triton_poi_fused__native_batch_norm_legit_no_training_add_1,"a",@progbits
	.sectionflags	@""
	.align	4
.nv.constant0.triton_poi_fused__native_batch_norm_legit_no_training_add_1:
	.zero		588
